	.headerflags	@"EF_CUDA_TEXMODE_UNIFIED EF_CUDA_64BIT_ADDRESS EF_CUDA_ACCELERATORS EF_CUDA_SM90 EF_CUDA_VIRTUAL_SM(EF_CUDA_SM90)"
	.elftype	@"ET_EXEC"


//--------------------- .nv.info                  --------------------------
	.section	.nv.info,"",@"SHT_CUDA_INFO"
	.align	4


	//----- nvinfo : EIATTR_REGCOUNT
	.align		4
        /*0000*/ 	.byte	0x04, 0x2f
        /*0002*/ 	.short	(.L_1 - .L_0)
	.align		4
.L_0:
        /*0004*/ 	.word	index@(triton_poi_fused_add_10)
        /*0008*/ 	.word	0x00000014


	//----- nvinfo : EIATTR_MIN_STACK_SIZE
	.align		4
.L_1:
        /*000c*/ 	.byte	0x04, 0x12
        /*000e*/ 	.short	(.L_3 - .L_2)
	.align		4
.L_2:
        /*0010*/ 	.word	index@(triton_poi_fused_add_10)
        /*0014*/ 	.word	0x00000000


	//----- nvinfo : EIATTR_FRAME_SIZE
	.align		4
.L_3:
        /*0018*/ 	.byte	0x04, 0x11
        /*001a*/ 	.short	(.L_5 - .L_4)
	.align		4
.L_4:
        /*001c*/ 	.word	index@(triton_poi_fused_add_10)
        /*0020*/ 	.word	0x00000000


	//----- nvinfo : EIATTR_MIN_STACK_SIZE
	.align		4
.L_5:
        /*0024*/ 	.byte	0x04, 0x12
        /*0026*/ 	.short	(.L_7 - .L_6)
	.align		4
.L_6:
        /*0028*/ 	.word	index@(triton_poi_fused_add_10)
        /*002c*/ 	.word	0x00000000
.L_7:


//--------------------- .nv.info.triton_poi_fused_add_10 --------------------------
	.section	.nv.info.triton_poi_fused_add_10,"",@"SHT_CUDA_INFO"
	.sectionflags	@""
	.align	4


	//----- nvinfo : EIATTR_CUDA_API_VERSION
	.align		4
        /*0000*/ 	.byte	0x04, 0x37
        /*0002*/ 	.short	(.L_9 - .L_8)
.L_8:
        /*0004*/ 	.word	0x0000007c


	//----- nvinfo : EIATTR_KPARAM_INFO
	.align		4
.L_9:
        /*0008*/ 	.byte	0x04, 0x17
        /*000a*/ 	.short	(.L_11 - .L_10)
.L_10:
        /*000c*/ 	.word	0x00000000
        /*0010*/ 	.short	0x0004
        /*0012*/ 	.short	0x0020
        /*0014*/ 	.byte	0x00, 0xf0, 0x11, 0x00


	//----- nvinfo : EIATTR_KPARAM_INFO
	.align		4
.L_11:
        /*0018*/ 	.byte	0x04, 0x17
        /*001a*/ 	.short	(.L_13 - .L_12)
.L_12:
        /*001c*/ 	.word	0x00000000
        /*0020*/ 	.short	0x0003
        /*0022*/ 	.short	0x0018
        /*0024*/ 	.byte	0x00, 0xf4, 0x21, 0x00


	//----- nvinfo : EIATTR_KPARAM_INFO
	.align		4
.L_13:
        /*0028*/ 	.byte	0x04, 0x17
        /*002a*/ 	.short	(.L_15 - .L_14)
.L_14:
        /*002c*/ 	.word	0x00000000
        /*0030*/ 	.short	0x0002
        /*0032*/ 	.short	0x0010
        /*0034*/ 	.byte	0x00, 0xf4, 0x21, 0x00


	//----- nvinfo : EIATTR_KPARAM_INFO
	.align		4
.L_15:
        /*0038*/ 	.byte	0x04, 0x17
        /*003a*/ 	.short	(.L_17 - .L_16)
.L_16:
        /*003c*/ 	.word	0x00000000
        /*0040*/ 	.short	0x0001
        /*0042*/ 	.short	0x0008
        /*0044*/ 	.byte	0x00, 0xf4, 0x21, 0x00


	//----- nvinfo : EIATTR_KPARAM_INFO
	.align		4
.L_17:
        /*0048*/ 	.byte	0x04, 0x17
        /*004a*/ 	.short	(.L_19 - .L_18)
.L_18:
        /*004c*/ 	.word	0x00000000
        /*0050*/ 	.short	0x0000
        /*0052*/ 	.short	0x0000
        /*0054*/ 	.byte	0x00, 0xf4, 0x21, 0x00


	//----- nvinfo : EIATTR_SPARSE_MMA_MASK
	.align		4
.L_19:
        /*0058*/ 	.byte	0x03, 0x50
        /*005a*/ 	.short	0x0000


	//----- nvinfo : EIATTR_MAXREG_COUNT
	.align		4
        /*005c*/ 	.byte	0x03, 0x1b
        /*005e*/ 	.short	0x00ff


	//----- nvinfo : EIATTR_EXIT_INSTR_OFFSETS
	.align		4
        /*0060*/ 	.byte	0x04, 0x1c
        /*0062*/ 	.short	(.L_21 - .L_20)


	//   ....[0]....
.L_20:
        /*0064*/ 	.word	0x00000230


	//   ....[1]....
        /*0068*/ 	.word	0x00000250


	//----- nvinfo : EIATTR_REQNTID
	.align		4
.L_21:
        /*006c*/ 	.byte	0x04, 0x10
        /*006e*/ 	.short	(.L_23 - .L_22)
.L_22:
        /*0070*/ 	.word	0x00000080
        /*0074*/ 	.word	0x00000001
        /*0078*/ 	.word	0x00000001


	//----- nvinfo : EIATTR_CBANK_PARAM_SIZE
	.align		4
.L_23:
        /*007c*/ 	.byte	0x03, 0x19
        /*007e*/ 	.short	0x0024


	//----- nvinfo : EIATTR_PARAM_CBANK
	.align		4
        /*0080*/ 	.byte	0x04, 0x0a
        /*0082*/ 	.short	(.L_25 - .L_24)
	.align		4
.L_24:
        /*0084*/ 	.word	index@(.nv.constant0.triton_poi_fused_add_10)
        /*0088*/ 	.short	0x0210
        /*008a*/ 	.short	0x0024


	//----- nvinfo : EIATTR_SW_WAR
	.align		4
.L_25:
        /*008c*/ 	.byte	0x04, 0x36
        /*008e*/ 	.short	(.L_27 - .L_26)
.L_26:
        /*0090*/ 	.word	0x00000008
.L_27:


//--------------------- .nv.callgraph             --------------------------
	.section	.nv.callgraph,"",@"SHT_CUDA_CALLGRAPH"
	.align	4
	.sectionentsize	8
	.align		4
        /*0000*/ 	.word	0x00000000
	.align		4
        /*0004*/ 	.word	0xffffffff
	.align		4
        /*0008*/ 	.word	0x00000000
	.align		4
        /*000c*/ 	.word	0xfffffffe
	.align		4
        /*0010*/ 	.word	0x00000000
	.align		4
        /*0014*/ 	.word	0xfffffffd
	.align		4
        /*0018*/ 	.word	0x00000000
	.align		4
        /*001c*/ 	.word	0xfffffffc


//--------------------- .text.triton_poi_fused_add_10 --------------------------
	.section	.text.triton_poi_fused_add_10,"ax",@progbits
	.align	128
        .global         triton_poi_fused_add_10
        .type           triton_poi_fused_add_10,@function
        .size           triton_poi_fused_add_10,(.L_x_1 - triton_poi_fused_add_10)
        .other          triton_poi_fused_add_10,@"STO_CUDA_ENTRY STV_DEFAULT"
triton_poi_fused_add_10:
.text.triton_poi_fused_add_10:
[----:B------:R-:W0:Y:S01]  /*0000*/  LDC R1, c[0x0][0x28] ;  /* 0x00000a00ff017b82 */ /* 0x000e220000000800 */
[----:B------:R-:W1:Y:S07]  /*0010*/  S2R R0, SR_TID.X ;  /* 0x0000000000007919 */ /* 0x000e6e0000002100 */
[----:B------:R-:W2:Y:S01]  /*0020*/  LDC.64 R6, c[0x0][0x218] ;  /* 0x00008600ff067b82 */ /* 0x000ea20000000a00 */
[----:B------:R-:W-:Y:S02]  /*0030*/  CS2R R16, SRZ ;  /* 0x0000000000107805 */ /* 0x000fe4000001ff00 */
[----:B------:R-:W-:Y:S01]  /*0040*/  CS2R R14, SRZ ;  /* 0x00000000000e7805 */ /* 0x000fe2000001ff00 */
[----:B------:R-:W3:Y:S01]  /*0050*/  S2R R11, SR_CTAID.X ;  /* 0x00000000000b7919 */ /* 0x000ee20000002500 */
[----:B------:R-:W-:-:S03]  /*0060*/  ULDC.64 UR4, c[0x0][0x208] ;  /* 0x0000820000047ab9 */ /* 0x000fc60000000a00 */
[----:B------:R-:W4:Y:S08]  /*0070*/  LDC.64 R8, c[0x0][0x228] ;  /* 0x00008a00ff087b82 */ /* 0x000f300000000a00 */
[----:B------:R-:W5:Y:S08]  /*0080*/  LDC.64 R2, c[0x0][0x220] ;  /* 0x00008800ff027b82 */ /* 0x000f700000000a00 */
[----:B------:R-:W4:Y:S01]  /*0090*/  LDC.64 R4, c[0x0][0x210] ;  /* 0x00008400ff047b82 */ /* 0x000f220000000a00 */
[----:B-1----:R-:W-:-:S04]  /*00a0*/  SHF.L.U32 R0, R0, 0x1, RZ ;  /* 0x0000000100007819 */ /* 0x002fc800000006ff */
[----:B------:R-:W-:Y:S02]  /*00b0*/  LOP3.LUT R0, R0, 0xfe, RZ, 0xc0, !PT ;  /* 0x000000fe00007812 */ /* 0x000fe400078ec0ff */
[----:B---3--:R-:W-:Y:S02]  /*00c0*/  SHF.R.S32.HI R10, RZ, 0x17, R11 ;  /* 0x00000017ff0a7819 */ /* 0x008fe4000001140b */
[----:B------:R-:W-:Y:S02]  /*00d0*/  LEA R11, R11, R0, 0x8 ;  /* 0x000000000b0b7211 */ /* 0x000fe400078e40ff */
[----:B------:R-:W-:Y:S02]  /*00e0*/  SGXT R0, R10, 0x1 ;  /* 0x000000010a00781a */ /* 0x000fe40000000200 */
[C---:B------:R-:W-:Y:S01]  /*00f0*/  ISETP.GE.AND P0, PT, R11.reuse, 0x100, PT ;  /* 0x000001000b00780c */ /* 0x040fe20003f06270 */
[----:B--2---:R-:W-:Y:S01]  /*0100*/  IMAD.WIDE R6, R11, 0x4, R6 ;  /* 0x000000040b067825 */ /* 0x004fe200078e0206 */
[----:B------:R-:W-:-:S03]  /*0110*/  LEA.HI R0, R0, R11, RZ, 0x2 ;  /* 0x0000000b00007211 */ /* 0x000fc600078f10ff */
[----:B-----5:R-:W-:Y:S01]  /*0120*/  IMAD.WIDE R2, R11, 0x4, R2 ;  /* 0x000000040b027825 */ /* 0x020fe200078e0202 */
[----:B------:R-:W-:-:S03]  /*0130*/  LOP3.LUT R0, R0, 0xfffffffc, RZ, 0xc0, !PT ;  /* 0xfffffffc00007812 */ /* 0x000fc600078ec0ff */
[----:B0---4-:R-:W-:Y:S01]  /*0140*/  IMAD.WIDE R4, R11, 0x4, R4 ;  /* 0x000000040b047825 */ /* 0x011fe200078e0204 */
[----:B------:R-:W-:Y:S02]  /*0150*/  IADD3 R13, R11, -R0, RZ ;  /* 0x800000000b0d7210 */ /* 0x000fe40007ffe0ff */
[----:B------:R-:W-:Y:S02]  /*0160*/  CS2R R10, SRZ ;  /* 0x00000000000a7805 */ /* 0x000fe4000001ff00 */
[----:B------:R-:W2:Y:S01]  /*0170*/  @!P0 LDG.E.64 R14, desc[UR4][R4.64] ;  /* 0x00000004040e8981 */ /* 0x000ea2000c1e1b00 */
[----:B------:R-:W-:Y:S01]  /*0180*/  IMAD.WIDE R8, R13, 0x4, R8 ;  /* 0x000000040d087825 */ /* 0x000fe200078e0208 */
[----:B------:R-:W-:Y:S02]  /*0190*/  CS2R R12, SRZ ;  /* 0x00000000000c7805 */ /* 0x000fe4000001ff00 */
[----:B------:R-:W3:Y:S04]  /*01a0*/  @!P0 LDG.E.64 R10, desc[UR4][R6.64] ;  /* 0x00000004060a8981 */ /* 0x000ee8000c1e1b00 */
[----:B------:R-:W3:Y:S04]  /*01b0*/  @!P0 LDG.E.64 R12, desc[UR4][R2.64] ;  /* 0x00000004020c8981 */ /* 0x000ee8000c1e1b00 */
[----:B------:R-:W2:Y:S01]  /*01c0*/  @!P0 LDG.E.EL.64 R16, desc[UR4][R8.64] ;  /* 0x0000000408108981 */ /* 0x000ea2000c2e1b00 */
[----:B---3--:R-:W-:Y:S01]  /*01d0*/  FADD R13, R13, R11 ;  /* 0x0000000b0d0d7221 */ /* 0x008fe20000000000 */
[----:B------:R-:W-:Y:S01]  /*01e0*/  FADD R10, R12, R10 ;  /* 0x0000000a0c0a7221 */ /* 0x000fe20000000000 */
[----:B--2---:R-:W-:Y:S01]  /*01f0*/  FADD R11, R16, R14 ;  /* 0x0000000e100b7221 */ /* 0x004fe20000000000 */
[----:B------:R-:W-:-:S03]  /*0200*/  FADD R0, R17, R15 ;  /* 0x0000000f11007221 */ /* 0x000fc60000000000 */
[----:B------:R-:W-:Y:S01]  /*0210*/  FADD R10, R10, R11 ;  /* 0x0000000b0a0a7221 */ /* 0x000fe20000000000 */
[----:B------:R-:W-:Y:S01]  /*0220*/  FADD R11, R13, R0 ;  /* 0x000000000d0b7221 */ /* 0x000fe20000000000 */
[----:B------:R-:W-:Y:S06]  /*0230*/  @P0 EXIT ;  /* 0x000000000000094d */ /* 0x000fec0003800000 */
[----:B------:R-:W-:Y:S01]  /*0240*/  STG.E.64 desc[UR4][R4.64], R10 ;  /* 0x0000000a04007986 */ /* 0x000fe2000c101b04 */
[----:B------:R-:W-:Y:S05]  /*0250*/  EXIT ;  /* 0x000000000000794d */ /* 0x000fea0003800000 */
.L_x_0:
[----:B------:R-:W-:-:S00]  /*0260*/  BRA `(.L_x_0) ;  /* 0xfffffffc00fc7947 */ /* 0x000fc0000383ffff */
[----:B------:R-:W-:-:S00]  /*0270*/  NOP ;  /* 0x0000000000007918 */ /* 0x000fc00000000000 */
        /* <DEDUP_REMOVED lines=8> */
.L_x_1:


//--------------------- .nv.constant0.triton_poi_fused_add_10 --------------------------
	.section	.nv.constant0.triton_poi_fused_add_10,"a",@progbits
	.sectionflags	@""
	.align	4
.nv.constant0.triton_poi_fused_add_10:
	.zero		564
